	.headerflags	@"EF_CUDA_TEXMODE_UNIFIED EF_CUDA_64BIT_ADDRESS EF_CUDA_ACCELERATORS EF_CUDA_SM90 EF_CUDA_VIRTUAL_SM(EF_CUDA_SM90)"
	.elftype	@"ET_EXEC"


//--------------------- .nv.info                  --------------------------
	.section	.nv.info,"",@"SHT_CUDA_INFO"
	.align	4


	//----- nvinfo : EIATTR_REGCOUNT
	.align		4
        /*0000*/ 	.byte	0x04, 0x2f
        /*0002*/ 	.short	(.L_1 - .L_0)
	.align		4
.L_0:
        /*0004*/ 	.word	index@(triton_poi_fused_add_cat_11)
        /*0008*/ 	.word	0x0000000e


	//----- nvinfo : EIATTR_MIN_STACK_SIZE
	.align		4
.L_1:
        /*000c*/ 	.byte	0x04, 0x12
        /*000e*/ 	.short	(.L_3 - .L_2)
	.align		4
.L_2:
        /*0010*/ 	.word	index@(triton_poi_fused_add_cat_11)
        /*0014*/ 	.word	0x00000000


	//----- nvinfo : EIATTR_FRAME_SIZE
	.align		4
.L_3:
        /*0018*/ 	.byte	0x04, 0x11
        /*001a*/ 	.short	(.L_5 - .L_4)
	.align		4
.L_4:
        /*001c*/ 	.word	index@(triton_poi_fused_add_cat_11)
        /*0020*/ 	.word	0x00000000


	//----- nvinfo : EIATTR_MIN_STACK_SIZE
	.align		4
.L_5:
        /*0024*/ 	.byte	0x04, 0x12
        /*0026*/ 	.short	(.L_7 - .L_6)
	.align		4
.L_6:
        /*0028*/ 	.word	index@(triton_poi_fused_add_cat_11)
        /*002c*/ 	.word	0x00000000
.L_7:


//--------------------- .nv.info.triton_poi_fused_add_cat_11 --------------------------
	.section	.nv.info.triton_poi_fused_add_cat_11,"",@"SHT_CUDA_INFO"
	.sectionflags	@""
	.align	4


	//----- nvinfo : EIATTR_CUDA_API_VERSION
	.align		4
        /*0000*/ 	.byte	0x04, 0x37
        /*0002*/ 	.short	(.L_9 - .L_8)
.L_8:
        /*0004*/ 	.word	0x0000007c


	//----- nvinfo : EIATTR_KPARAM_INFO
	.align		4
.L_9:
        /*0008*/ 	.byte	0x04, 0x17
        /*000a*/ 	.short	(.L_11 - .L_10)
.L_10:
        /*000c*/ 	.word	0x00000000
        /*0010*/ 	.short	0x0002
        /*0012*/ 	.short	0x0010
        /*0014*/ 	.byte	0x00, 0xf0, 0x11, 0x00


	//----- nvinfo : EIATTR_KPARAM_INFO
	.align		4
.L_11:
        /*0018*/ 	.byte	0x04, 0x17
        /*001a*/ 	.short	(.L_13 - .L_12)
.L_12:
        /*001c*/ 	.word	0x00000000
        /*0020*/ 	.short	0x0001
        /*0022*/ 	.short	0x0008
        /*0024*/ 	.byte	0x00, 0xf4, 0x21, 0x00


	//----- nvinfo : EIATTR_KPARAM_INFO
	.align		4
.L_13:
        /*0028*/ 	.byte	0x04, 0x17
        /*002a*/ 	.short	(.L_15 - .L_14)
.L_14:
        /*002c*/ 	.word	0x00000000
        /*0030*/ 	.short	0x0000
        /*0032*/ 	.short	0x0000
        /*0034*/ 	.byte	0x00, 0xf4, 0x21, 0x00


	//----- nvinfo : EIATTR_SPARSE_MMA_MASK
	.align		4
.L_15:
        /*0038*/ 	.byte	0x03, 0x50
        /*003a*/ 	.short	0x0000


	//----- nvinfo : EIATTR_MAXREG_COUNT
	.align		4
        /*003c*/ 	.byte	0x03, 0x1b
        /*003e*/ 	.short	0x00ff


	//----- nvinfo : EIATTR_EXIT_INSTR_OFFSETS
	.align		4
        /*0040*/ 	.byte	0x04, 0x1c
        /*0042*/ 	.short	(.L_17 - .L_16)


	//   ....[0]....
.L_16:
        /*0044*/ 	.word	0x000002f0


	//----- nvinfo : EIATTR_REQNTID
	.align		4
.L_17:
        /*0048*/ 	.byte	0x04, 0x10
        /*004a*/ 	.short	(.L_19 - .L_18)
.L_18:
        /*004c*/ 	.word	0x00000080
        /*0050*/ 	.word	0x00000001
        /*0054*/ 	.word	0x00000001


	//----- nvinfo : EIATTR_CBANK_PARAM_SIZE
	.align		4
.L_19:
        /*0058*/ 	.byte	0x03, 0x19
        /*005a*/ 	.short	0x0014


	//----- nvinfo : EIATTR_PARAM_CBANK
	.align		4
        /*005c*/ 	.byte	0x04, 0x0a
        /*005e*/ 	.short	(.L_21 - .L_20)
	.align		4
.L_20:
        /*0060*/ 	.word	index@(.nv.constant0.triton_poi_fused_add_cat_11)
        /*0064*/ 	.short	0x0210
        /*0066*/ 	.short	0x0014


	//----- nvinfo : EIATTR_SW_WAR
	.align		4
.L_21:
        /*0068*/ 	.byte	0x04, 0x36
        /*006a*/ 	.short	(.L_23 - .L_22)
.L_22:
        /*006c*/ 	.word	0x00000008
.L_23:


//--------------------- .nv.callgraph             --------------------------
	.section	.nv.callgraph,"",@"SHT_CUDA_CALLGRAPH"
	.align	4
	.sectionentsize	8
	.align		4
        /*0000*/ 	.word	0x00000000
	.align		4
        /*0004*/ 	.word	0xffffffff
	.align		4
        /*0008*/ 	.word	0x00000000
	.align		4
        /*000c*/ 	.word	0xfffffffe
	.align		4
        /*0010*/ 	.word	0x00000000
	.align		4
        /*0014*/ 	.word	0xfffffffd
	.align		4
        /*0018*/ 	.word	0x00000000
	.align		4
        /*001c*/ 	.word	0xfffffffc


//--------------------- .text.triton_poi_fused_add_cat_11 --------------------------
	.section	.text.triton_poi_fused_add_cat_11,"ax",@progbits
	.align	128
        .global         triton_poi_fused_add_cat_11
        .type           triton_poi_fused_add_cat_11,@function
        .size           triton_poi_fused_add_cat_11,(.L_x_1 - triton_poi_fused_add_cat_11)
        .other          triton_poi_fused_add_cat_11,@"STO_CUDA_ENTRY STV_DEFAULT"
triton_poi_fused_add_cat_11:
.text.triton_poi_fused_add_cat_11:
[----:B------:R-:W-:Y:S01]  /*0000*/  LDC R1, c[0x0][0x28] ;  /* 0x00000a00ff017b82 */ /* 0x000fe20000000800 */
[----:B------:R-:W1:Y:S01]  /*0010*/  S2R R0, SR_TID.X ;  /* 0x0000000000007919 */ /* 0x000e620000002100 */
[----:B------:R-:W-:Y:S01]  /*0020*/  ULDC.64 UR4, c[0x0][0x218] ;  /* 0x0000860000047ab9 */ /* 0x000fe20000000a00 */
[----:B------:R-:W2:Y:S01]  /*0030*/  S2R R3, SR_CTAID.X ;  /* 0x0000000000037919 */ /* 0x000ea20000002500 */
[----:B-1----:R-:W-:Y:S01]  /*0040*/  IMAD.SHL.U32 R0, R0, 0x2, RZ ;  /* 0x0000000200007824 */ /* 0x002fe200078e00ff */
[----:B--2---:R-:W-:-:S04]  /*0050*/  SHF.R.S32.HI R4, RZ, 0x17, R3 ;  /* 0x00000017ff047819 */ /* 0x004fc80000011403 */
[----:B------:R-:W-:Y:S02]  /*0060*/  LOP3.LUT R0, R0, 0xfe, RZ, 0xc0, !PT ;  /* 0x000000fe00007812 */ /* 0x000fe400078ec0ff */
[----:B------:R-:W-:-:S03]  /*0070*/  SGXT R4, R4, 0x1 ;  /* 0x000000010404781a */ /* 0x000fc60000000200 */
[----:B------:R-:W-:-:S05]  /*0080*/  IMAD R7, R3, 0x100, R0 ;  /* 0x0000010003077824 */ /* 0x000fca00078e0200 */
[----:B------:R-:W-:Y:S02]  /*0090*/  SHF.R.S32.HI R0, RZ, 0x1f, R7 ;  /* 0x0000001fff007819 */ /* 0x000fe40000011407 */
[-C--:B------:R-:W-:Y:S02]  /*00a0*/  LEA.HI R4, R4, R7.reuse, RZ, 0xa ;  /* 0x0000000704047211 */ /* 0x080fe400078f50ff */
[----:B------:R-:W-:Y:S02]  /*00b0*/  LEA.HI R0, R0, R7, RZ, 0x4 ;  /* 0x0000000700007211 */ /* 0x000fe400078f20ff */
[----:B------:R-:W-:Y:S02]  /*00c0*/  SHF.R.S32.HI R5, RZ, 0xa, R4 ;  /* 0x0000000aff057819 */ /* 0x000fe40000011404 */
[--C-:B------:R-:W-:Y:S02]  /*00d0*/  SHF.R.S32.HI R2, RZ, 0x4, R0.reuse ;  /* 0x00000004ff027819 */ /* 0x100fe40000011400 */
[----:B------:R-:W-:Y:S01]  /*00e0*/  SHF.R.S32.HI R3, RZ, 0x1f, R0 ;  /* 0x0000001fff037819 */ /* 0x000fe20000011400 */
[----:B------:R-:W-:Y:S01]  /*00f0*/  IMAD.SHL.U32 R6, R5, 0x200, RZ ;  /* 0x0000020005067824 */ /* 0x000fe200078e00ff */
[----:B------:R-:W-:-:S02]  /*0100*/  LOP3.LUT R4, R0, 0xfffffff0, RZ, 0xc0, !PT ;  /* 0xfffffff000047812 */ /* 0x000fc400078ec0ff */
[----:B------:R-:W-:Y:S02]  /*0110*/  LEA.HI R3, R3, R2, RZ, 0x6 ;  /* 0x0000000203037211 */ /* 0x000fe400078f30ff */
[----:B------:R-:W-:Y:S01]  /*0120*/  SHF.R.S32.HI R8, RZ, 0x1f, R6 ;  /* 0x0000001fff087819 */ /* 0x000fe20000011406 */
[----:B------:R-:W-:Y:S01]  /*0130*/  IMAD.IADD R4, R7, 0x1, -R4 ;  /* 0x0000000107047824 */ /* 0x000fe200078e0a04 */
[----:B------:R-:W-:-:S05]  /*0140*/  LOP3.LUT R3, R3, 0xffffffc0, RZ, 0xc0, !PT ;  /* 0xffffffc003037812 */ /* 0x000fca00078ec0ff */
[----:B------:R-:W-:Y:S02]  /*0150*/  IMAD.IADD R0, R2, 0x1, -R3 ;  /* 0x0000000102007824 */ /* 0x000fe400078e0a03 */
[----:B------:R-:W1:Y:S02]  /*0160*/  LDC.64 R2, c[0x0][0x210] ;  /* 0x00008400ff027b82 */ /* 0x000e640000000a00 */
[C---:B------:R-:W-:Y:S02]  /*0170*/  IMAD.SHL.U32 R5, R0.reuse, 0x10, RZ ;  /* 0x0000001000057824 */ /* 0x040fe400078e00ff */
[----:B------:R-:W-:-:S03]  /*0180*/  VIADD R9, R0, 0xfffffff0 ;  /* 0xfffffff000097836 */ /* 0x000fc60000000000 */
[----:B------:R-:W-:Y:S02]  /*0190*/  IADD3 R6, P1, P2, R5, R4, R6 ;  /* 0x0000000405067210 */ /* 0x000fe40007a3e006 */
[----:B------:R-:W-:Y:S02]  /*01a0*/  SHF.R.S32.HI R4, RZ, 0x1f, R4 ;  /* 0x0000001fff047819 */ /* 0x000fe40000011404 */
[----:B------:R-:W-:Y:S02]  /*01b0*/  SHF.R.S32.HI R5, RZ, 0x1f, R5 ;  /* 0x0000001fff057819 */ /* 0x000fe40000011405 */
[----:B------:R-:W-:Y:S02]  /*01c0*/  ISETP.GE.U32.AND P0, PT, R9, 0x20, PT ;  /* 0x000000200900780c */ /* 0x000fe40003f06070 */
[----:B------:R-:W-:Y:S02]  /*01d0*/  IADD3.X R5, R5, R4, R8, P1, P2 ;  /* 0x0000000405057210 */ /* 0x000fe40000fe4408 */
[----:B------:R-:W-:-:S02]  /*01e0*/  CS2R R8, SRZ ;  /* 0x0000000000087805 */ /* 0x000fc4000001ff00 */
[----:B------:R-:W-:-:S04]  /*01f0*/  LEA R4, P1, R6, UR4, 0x2 ;  /* 0x0000000406047c11 */ /* 0x000fc8000f8210ff */
[----:B------:R-:W-:Y:S01]  /*0200*/  LEA.HI.X R5, R6, UR5, R5, 0x2, P1 ;  /* 0x0000000506057c11 */ /* 0x000fe200088f1405 */
[----:B------:R-:W-:-:S04]  /*0210*/  ULDC.64 UR4, c[0x0][0x208] ;  /* 0x0000820000047ab9 */ /* 0x000fc80000000a00 */
[----:B------:R-:W2:Y:S01]  /*0220*/  @!P0 LDG.E.64 R8, desc[UR4][R4.64+-0x400] ;  /* 0xfffc000404088981 */ /* 0x000ea2000c1e1b00 */
[----:B-1----:R-:W-:-:S05]  /*0230*/  IMAD.WIDE R2, R7, 0x4, R2 ;  /* 0x0000000407027825 */ /* 0x002fca00078e0202 */
[----:B------:R-:W3:Y:S01]  /*0240*/  LDG.E.64 R6, desc[UR4][R2.64] ;  /* 0x0000000402067981 */ /* 0x000ee2000c1e1b00 */
[----:B------:R-:W-:Y:S02]  /*0250*/  ISETP.GE.AND P1, PT, R0, 0x10, PT ;  /* 0x000000100000780c */ /* 0x000fe40003f26270 */
[----:B--2---:R-:W-:Y:S02]  /*0260*/  SEL R8, R8, RZ, !P0 ;  /* 0x000000ff08087207 */ /* 0x004fe40004000000 */
[----:B------:R-:W-:Y:S02]  /*0270*/  SEL R9, R9, RZ, !P0 ;  /* 0x000000ff09097207 */ /* 0x000fe40004000000 */
[----:B------:R-:W-:Y:S02]  /*0280*/  FSEL R8, R8, RZ, !P0 ;  /* 0x000000ff08087208 */ /* 0x000fe40004000000 */
[----:B------:R-:W-:Y:S02]  /*0290*/  FSEL R9, R9, RZ, !P0 ;  /* 0x000000ff09097208 */ /* 0x000fe40004000000 */
[----:B------:R-:W-:-:S02]  /*02a0*/  FSEL R11, R8, RZ, P1 ;  /* 0x000000ff080b7208 */ /* 0x000fc40000800000 */
[----:B------:R-:W-:-:S03]  /*02b0*/  FSEL R0, R9, RZ, P1 ;  /* 0x000000ff09007208 */ /* 0x000fc60000800000 */
[----:B---3--:R-:W-:Y:S02]  /*02c0*/  FADD R6, R6, R11 ;  /* 0x0000000b06067221 */ /* 0x008fe40000000000 */
[----:B------:R-:W-:-:S05]  /*02d0*/  FADD R7, R7, R0 ;  /* 0x0000000007077221 */ /* 0x000fca0000000000 */
[----:B------:R-:W-:Y:S01]  /*02e0*/  STG.E.64 desc[UR4][R2.64], R6 ;  /* 0x0000000602007986 */ /* 0x000fe2000c101b04 */
[----:B------:R-:W-:Y:S05]  /*02f0*/  EXIT ;  /* 0x000000000000794d */ /* 0x000fea0003800000 */
.L_x_0:
[----:B------:R-:W-:-:S00]  /*0300*/  BRA `(.L_x_0) ;  /* 0xfffffffc00fc7947 */ /* 0x000fc0000383ffff */
[----:B------:R-:W-:-:S00]  /*0310*/  NOP ;  /* 0x0000000000007918 */ /* 0x000fc00000000000 */
        /* <DEDUP_REMOVED lines=14> */
.L_x_1:


//--------------------- .nv.constant0.triton_poi_fused_add_cat_11 --------------------------
	.section	.nv.constant0.triton_poi_fused_add_cat_11,"a",@progbits
	.sectionflags	@""
	.align	4
.nv.constant0.triton_poi_fused_add_cat_11:
	.zero		548
